	.headerflags	@"EF_CUDA_TEXMODE_UNIFIED EF_CUDA_64BIT_ADDRESS EF_CUDA_ACCELERATORS EF_CUDA_SM90 EF_CUDA_VIRTUAL_SM(EF_CUDA_SM90)"
	.elftype	@"ET_EXEC"


//--------------------- .nv.info                  --------------------------
	.section	.nv.info,"",@"SHT_CUDA_INFO"
	.align	4


	//----- nvinfo : EIATTR_REGCOUNT
	.align		4
        /*0000*/ 	.byte	0x04, 0x2f
        /*0002*/ 	.short	(.L_1 - .L_0)
	.align		4
.L_0:
        /*0004*/ 	.word	index@(triton_poi_fused_convolution_113)
        /*0008*/ 	.word	0x0000000c


	//----- nvinfo : EIATTR_MIN_STACK_SIZE
	.align		4
.L_1:
        /*000c*/ 	.byte	0x04, 0x12
        /*000e*/ 	.short	(.L_3 - .L_2)
	.align		4
.L_2:
        /*0010*/ 	.word	index@(triton_poi_fused_convolution_113)
        /*0014*/ 	.word	0x00000000


	//----- nvinfo : EIATTR_FRAME_SIZE
	.align		4
.L_3:
        /*0018*/ 	.byte	0x04, 0x11
        /*001a*/ 	.short	(.L_5 - .L_4)
	.align		4
.L_4:
        /*001c*/ 	.word	index@(triton_poi_fused_convolution_113)
        /*0020*/ 	.word	0x00000000


	//----- nvinfo : EIATTR_MIN_STACK_SIZE
	.align		4
.L_5:
        /*0024*/ 	.byte	0x04, 0x12
        /*0026*/ 	.short	(.L_7 - .L_6)
	.align		4
.L_6:
        /*0028*/ 	.word	index@(triton_poi_fused_convolution_113)
        /*002c*/ 	.word	0x00000000
.L_7:


//--------------------- .nv.info.triton_poi_fused_convolution_113 --------------------------
	.section	.nv.info.triton_poi_fused_convolution_113,"",@"SHT_CUDA_INFO"
	.sectionflags	@""
	.align	4


	//----- nvinfo : EIATTR_CUDA_API_VERSION
	.align		4
        /*0000*/ 	.byte	0x04, 0x37
        /*0002*/ 	.short	(.L_9 - .L_8)
.L_8:
        /*0004*/ 	.word	0x0000007c


	//----- nvinfo : EIATTR_KPARAM_INFO
	.align		4
.L_9:
        /*0008*/ 	.byte	0x04, 0x17
        /*000a*/ 	.short	(.L_11 - .L_10)
.L_10:
        /*000c*/ 	.word	0x00000000
        /*0010*/ 	.short	0x0002
        /*0012*/ 	.short	0x0010
        /*0014*/ 	.byte	0x00, 0xf0, 0x11, 0x00


	//----- nvinfo : EIATTR_KPARAM_INFO
	.align		4
.L_11:
        /*0018*/ 	.byte	0x04, 0x17
        /*001a*/ 	.short	(.L_13 - .L_12)
.L_12:
        /*001c*/ 	.word	0x00000000
        /*0020*/ 	.short	0x0001
        /*0022*/ 	.short	0x0008
        /*0024*/ 	.byte	0x00, 0xf4, 0x21, 0x00


	//----- nvinfo : EIATTR_KPARAM_INFO
	.align		4
.L_13:
        /*0028*/ 	.byte	0x04, 0x17
        /*002a*/ 	.short	(.L_15 - .L_14)
.L_14:
        /*002c*/ 	.word	0x00000000
        /*0030*/ 	.short	0x0000
        /*0032*/ 	.short	0x0000
        /*0034*/ 	.byte	0x00, 0xf4, 0x21, 0x00


	//----- nvinfo : EIATTR_SPARSE_MMA_MASK
	.align		4
.L_15:
        /*0038*/ 	.byte	0x03, 0x50
        /*003a*/ 	.short	0x0000


	//----- nvinfo : EIATTR_MAXREG_COUNT
	.align		4
        /*003c*/ 	.byte	0x03, 0x1b
        /*003e*/ 	.short	0x00ff


	//----- nvinfo : EIATTR_EXIT_INSTR_OFFSETS
	.align		4
        /*0040*/ 	.byte	0x04, 0x1c
        /*0042*/ 	.short	(.L_17 - .L_16)


	//   ....[0]....
.L_16:
        /*0044*/ 	.word	0x00000160


	//   ....[1]....
        /*0048*/ 	.word	0x00000180


	//----- nvinfo : EIATTR_REQNTID
	.align		4
.L_17:
        /*004c*/ 	.byte	0x04, 0x10
        /*004e*/ 	.short	(.L_19 - .L_18)
.L_18:
        /*0050*/ 	.word	0x00000080
        /*0054*/ 	.word	0x00000001
        /*0058*/ 	.word	0x00000001


	//----- nvinfo : EIATTR_CBANK_PARAM_SIZE
	.align		4
.L_19:
        /*005c*/ 	.byte	0x03, 0x19
        /*005e*/ 	.short	0x0014


	//----- nvinfo : EIATTR_PARAM_CBANK
	.align		4
        /*0060*/ 	.byte	0x04, 0x0a
        /*0062*/ 	.short	(.L_21 - .L_20)
	.align		4
.L_20:
        /*0064*/ 	.word	index@(.nv.constant0.triton_poi_fused_convolution_113)
        /*0068*/ 	.short	0x0210
        /*006a*/ 	.short	0x0014


	//----- nvinfo : EIATTR_SW_WAR
	.align		4
.L_21:
        /*006c*/ 	.byte	0x04, 0x36
        /*006e*/ 	.short	(.L_23 - .L_22)
.L_22:
        /*0070*/ 	.word	0x00000008
.L_23:


//--------------------- .nv.callgraph             --------------------------
	.section	.nv.callgraph,"",@"SHT_CUDA_CALLGRAPH"
	.align	4
	.sectionentsize	8
	.align		4
        /*0000*/ 	.word	0x00000000
	.align		4
        /*0004*/ 	.word	0xffffffff
	.align		4
        /*0008*/ 	.word	0x00000000
	.align		4
        /*000c*/ 	.word	0xfffffffe
	.align		4
        /*0010*/ 	.word	0x00000000
	.align		4
        /*0014*/ 	.word	0xfffffffd
	.align		4
        /*0018*/ 	.word	0x00000000
	.align		4
        /*001c*/ 	.word	0xfffffffc


//--------------------- .text.triton_poi_fused_convolution_113 --------------------------
	.section	.text.triton_poi_fused_convolution_113,"ax",@progbits
	.align	128
        .global         triton_poi_fused_convolution_113
        .type           triton_poi_fused_convolution_113,@function
        .size           triton_poi_fused_convolution_113,(.L_x_1 - triton_poi_fused_convolution_113)
        .other          triton_poi_fused_convolution_113,@"STO_CUDA_ENTRY STV_DEFAULT"
triton_poi_fused_convolution_113:
.text.triton_poi_fused_convolution_113:
[----:B------:R-:W0:Y:S02]  /*0000*/  LDC R1, c[0x0][0x28] ;  /* 0x00000a00ff017b82 */ /* 0x000e240000000800 */
[----:B------:R-:W1:Y:S01]  /*0010*/  S2R R0, SR_TID.X ;  /* 0x0000000000007919 */ /* 0x000e620000002100 */
[----:B------:R-:W2:Y:S01]  /*0020*/  LDC.64 R2, c[0x0][0x210] ;  /* 0x00008400ff027b82 */ /* 0x000ea20000000a00 */
[----:B------:R-:W-:Y:S01]  /*0030*/  ULDC.64 UR4, c[0x0][0x208] ;  /* 0x0000820000047ab9 */ /* 0x000fe20000000a00 */
[----:B------:R-:W3:Y:S06]  /*0040*/  S2R R7, SR_CTAID.X ;  /* 0x0000000000077919 */ /* 0x000eec0000002500 */
[----:B------:R-:W4:Y:S01]  /*0050*/  LDC.64 R4, c[0x0][0x218] ;  /* 0x00008600ff047b82 */ /* 0x000f220000000a00 */
[----:B-1----:R-:W-:-:S04]  /*0060*/  SHF.L.U32 R0, R0, 0x1, RZ ;  /* 0x0000000100007819 */ /* 0x002fc800000006ff */
[----:B------:R-:W-:-:S04]  /*0070*/  LOP3.LUT R0, R0, 0xfe, RZ, 0xc0, !PT ;  /* 0x000000fe00007812 */ /* 0x000fc800078ec0ff */
[----:B---3--:R-:W-:-:S04]  /*0080*/  LEA R7, R7, R0, 0x8 ;  /* 0x0000000007077211 */ /* 0x008fc800078e40ff */
[C---:B------:R-:W-:Y:S01]  /*0090*/  ISETP.GE.AND P0, PT, R7.reuse, 0xfa0, PT ;  /* 0x00000fa00700780c */ /* 0x040fe20003f06270 */
[----:B------:R-:W-:-:S04]  /*00a0*/  IMAD.HI R0, R7, 0x10624dd3, RZ ;  /* 0x10624dd307007827 */ /* 0x000fc800078e02ff */
[----:B--2---:R-:W-:Y:S01]  /*00b0*/  IMAD.WIDE R2, R7, 0x4, R2 ;  /* 0x0000000407027825 */ /* 0x004fe200078e0202 */
[----:B------:R-:W-:-:S04]  /*00c0*/  SHF.R.U32.HI R9, RZ, 0x1f, R0 ;  /* 0x0000001fff097819 */ /* 0x000fc80000011600 */
[----:B------:R-:W-:-:S05]  /*00d0*/  LEA.HI.SX32 R0, R0, R9, 0x1a ;  /* 0x0000000900007211 */ /* 0x000fca00078fd2ff */
[----:B------:R-:W-:Y:S01]  /*00e0*/  IMAD R9, R0, -0x3e8, R7 ;  /* 0xfffffc1800097824 */ /* 0x000fe200078e0207 */
[----:B------:R-:W-:-:S03]  /*00f0*/  CS2R R6, SRZ ;  /* 0x0000000000067805 */ /* 0x000fc6000001ff00 */
[----:B----4-:R-:W-:Y:S01]  /*0100*/  IMAD.WIDE R4, R9, 0x4, R4 ;  /* 0x0000000409047825 */ /* 0x010fe200078e0204 */
[----:B------:R-:W-:Y:S02]  /*0110*/  CS2R R8, SRZ ;  /* 0x0000000000087805 */ /* 0x000fe4000001ff00 */
[----:B------:R-:W2:Y:S04]  /*0120*/  @!P0 LDG.E.64 R6, desc[UR4][R2.64] ;  /* 0x0000000402068981 */ /* 0x000ea8000c1e1b00 */
[----:B------:R-:W2:Y:S02]  /*0130*/  @!P0 LDG.E.EL.64 R8, desc[UR4][R4.64] ;  /* 0x0000000404088981 */ /* 0x000ea4000c2e1b00 */
[----:B--2---:R-:W-:Y:S01]  /*0140*/  FADD R6, R8, R6 ;  /* 0x0000000608067221 */ /* 0x004fe20000000000 */
[----:B------:R-:W-:Y:S01]  /*0150*/  FADD R7, R9, R7 ;  /* 0x0000000709077221 */ /* 0x000fe20000000000 */
[----:B------:R-:W-:Y:S06]  /*0160*/  @P0 EXIT ;  /* 0x000000000000094d */ /* 0x000fec0003800000 */
[----:B------:R-:W-:Y:S01]  /*0170*/  STG.E.64 desc[UR4][R2.64], R6 ;  /* 0x0000000602007986 */ /* 0x000fe2000c101b04 */
[----:B------:R-:W-:Y:S05]  /*0180*/  EXIT ;  /* 0x000000000000794d */ /* 0x000fea0003800000 */
.L_x_0:
[----:B------:R-:W-:-:S00]  /*0190*/  BRA `(.L_x_0) ;  /* 0xfffffffc00fc7947 */ /* 0x000fc0000383ffff */
[----:B------:R-:W-:-:S00]  /*01a0*/  NOP ;  /* 0x0000000000007918 */ /* 0x000fc00000000000 */
        /* <DEDUP_REMOVED lines=13> */
.L_x_1:


//--------------------- .nv.constant0.triton_poi_fused_convolution_113 --------------------------
	.section	.nv.constant0.triton_poi_fused_convolution_113,"a",@progbits
	.sectionflags	@""
	.align	4
.nv.constant0.triton_poi_fused_convolution_113:
	.zero		548
